	.headerflags	@"EF_CUDA_TEXMODE_UNIFIED EF_CUDA_64BIT_ADDRESS EF_CUDA_SM86 EF_CUDA_VIRTUAL_SM(EF_CUDA_SM86)"
	.elftype	@"ET_EXEC"


//--------------------- .nv.info                  --------------------------
	.section	.nv.info,"",@"SHT_CUDA_INFO"
	.align	4


	//----- nvinfo : EIATTR_REGCOUNT
	.align		4
        /*0000*/ 	.byte	0x04, 0x2f
        /*0002*/ 	.short	(.L_1 - .L_0)
	.align		4
.L_0:
        /*0004*/ 	.word	index@(triton__0d1d2e3)
        /*0008*/ 	.word	0x00000014


	//----- nvinfo : EIATTR_MAX_STACK_SIZE
	.align		4
.L_1:
        /*000c*/ 	.byte	0x04, 0x23
        /*000e*/ 	.short	(.L_3 - .L_2)
	.align		4
.L_2:
        /*0010*/ 	.word	index@(triton__0d1d2e3)
        /*0014*/ 	.word	0x00000000


	//----- nvinfo : EIATTR_MIN_STACK_SIZE
	.align		4
.L_3:
        /*0018*/ 	.byte	0x04, 0x12
        /*001a*/ 	.short	(.L_5 - .L_4)
	.align		4
.L_4:
        /*001c*/ 	.word	index@(triton__0d1d2e3)
        /*0020*/ 	.word	0x00000000


	//----- nvinfo : EIATTR_FRAME_SIZE
	.align		4
.L_5:
        /*0024*/ 	.byte	0x04, 0x11
        /*0026*/ 	.short	(.L_7 - .L_6)
	.align		4
.L_6:
        /*0028*/ 	.word	index@(triton__0d1d2e3)
        /*002c*/ 	.word	0x00000000
.L_7:


//--------------------- .nv.info.triton__0d1d2e3  --------------------------
	.section	.nv.info.triton__0d1d2e3,"",@"SHT_CUDA_INFO"
	.align	4


	//----- nvinfo : EIATTR_CUDA_API_VERSION
	.align		4
        /*0000*/ 	.byte	0x04, 0x37
        /*0002*/ 	.short	(.L_9 - .L_8)
.L_8:
        /*0004*/ 	.word	0x0000007b


	//----- nvinfo : EIATTR_SW2861232_WAR
	.align		4
.L_9:
        /*0008*/ 	.byte	0x01, 0x35
	.zero		2


	//----- nvinfo : EIATTR_PARAM_CBANK
	.align		4
        /*000c*/ 	.byte	0x04, 0x0a
        /*000e*/ 	.short	(.L_11 - .L_10)
	.align		4
.L_10:
        /*0010*/ 	.word	index@(.nv.constant0.triton__0d1d2e3)
        /*0014*/ 	.short	0x0160
        /*0016*/ 	.short	0x0018


	//----- nvinfo : EIATTR_CBANK_PARAM_SIZE
	.align		4
.L_11:
        /*0018*/ 	.byte	0x03, 0x19
        /*001a*/ 	.short	0x0018


	//----- nvinfo : EIATTR_KPARAM_INFO
	.align		4
        /*001c*/ 	.byte	0x04, 0x17
        /*001e*/ 	.short	(.L_13 - .L_12)
.L_12:
        /*0020*/ 	.word	0x00000000
        /*0024*/ 	.short	0x0003
        /*0026*/ 	.short	0x0014
        /*0028*/ 	.byte	0x00, 0xf0, 0x11, 0x00


	//----- nvinfo : EIATTR_KPARAM_INFO
	.align		4
.L_13:
        /*002c*/ 	.byte	0x04, 0x17
        /*002e*/ 	.short	(.L_15 - .L_14)
.L_14:
        /*0030*/ 	.word	0x00000000
        /*0034*/ 	.short	0x0002
        /*0036*/ 	.short	0x0010
        /*0038*/ 	.byte	0x00, 0xf0, 0x11, 0x00


	//----- nvinfo : EIATTR_KPARAM_INFO
	.align		4
.L_15:
        /*003c*/ 	.byte	0x04, 0x17
        /*003e*/ 	.short	(.L_17 - .L_16)
.L_16:
        /*0040*/ 	.word	0x00000000
        /*0044*/ 	.short	0x0001
        /*0046*/ 	.short	0x0008
        /*0048*/ 	.byte	0x00, 0xf0, 0x21, 0x00


	//----- nvinfo : EIATTR_KPARAM_INFO
	.align		4
.L_17:
        /*004c*/ 	.byte	0x04, 0x17
        /*004e*/ 	.short	(.L_19 - .L_18)
.L_18:
        /*0050*/ 	.word	0x00000000
        /*0054*/ 	.short	0x0000
        /*0056*/ 	.short	0x0000
        /*0058*/ 	.byte	0x00, 0xf0, 0x21, 0x00


	//----- nvinfo : EIATTR_MAXREG_COUNT
	.align		4
.L_19:
        /*005c*/ 	.byte	0x03, 0x1b
        /*005e*/ 	.short	0x00ff


	//----- nvinfo : EIATTR_COOP_GROUP_MASK_REGIDS
	.align		4
        /*0060*/ 	.byte	0x04, 0x29
        /*0062*/ 	.short	(.L_21 - .L_20)


	//   ....[0]....
.L_20:
        /*0064*/ 	.word	0xffffffff


	//   ....[1]....
        /*0068*/ 	.word	0xffffffff


	//   ....[2]....
        /*006c*/ 	.word	0xffffffff


	//   ....[3]....
        /*0070*/ 	.word	0xffffffff


	//   ....[4]....
        /*0074*/ 	.word	0xffffffff


	//   ....[5]....
        /*0078*/ 	.word	0xffffffff


	//   ....[6]....
        /*007c*/ 	.word	0xffffffff


	//   ....[7]....
        /*0080*/ 	.word	0xffffffff


	//   ....[8]....
        /*0084*/ 	.word	0xffffffff


	//   ....[9]....
        /*0088*/ 	.word	0xffffffff


	//   ....[10]....
        /*008c*/ 	.word	0xffffffff


	//   ....[11]....
        /*0090*/ 	.word	0xffffffff


	//   ....[12]....
        /*0094*/ 	.word	0xffffffff


	//   ....[13]....
        /*0098*/ 	.word	0xffffffff


	//   ....[14]....
        /*009c*/ 	.word	0xffffffff


	//   ....[15]....
        /*00a0*/ 	.word	0xffffffff


	//   ....[16]....
        /*00a4*/ 	.word	0xffffffff


	//   ....[17]....
        /*00a8*/ 	.word	0xffffffff


	//   ....[18]....
        /*00ac*/ 	.word	0xffffffff


	//   ....[19]....
        /*00b0*/ 	.word	0xffffffff


	//----- nvinfo : EIATTR_COOP_GROUP_INSTR_OFFSETS
	.align		4
.L_21:
        /*00b4*/ 	.byte	0x04, 0x28
        /*00b6*/ 	.short	(.L_23 - .L_22)


	//   ....[0]....
.L_22:
        /*00b8*/ 	.word	0x00000260


	//   ....[1]....
        /*00bc*/ 	.word	0x000002b0


	//   ....[2]....
        /*00c0*/ 	.word	0x000002f0


	//   ....[3]....
        /*00c4*/ 	.word	0x00000330


	//   ....[4]....
        /*00c8*/ 	.word	0x00000380


	//   ....[5]....
        /*00cc*/ 	.word	0x000003b0


	//   ....[6]....
        /*00d0*/ 	.word	0x00000400


	//   ....[7]....
        /*00d4*/ 	.word	0x00000430


	//   ....[8]....
        /*00d8*/ 	.word	0x00000480


	//   ....[9]....
        /*00dc*/ 	.word	0x000004b0


	//   ....[10]....
        /*00e0*/ 	.word	0x000006a0


	//   ....[11]....
        /*00e4*/ 	.word	0x000006e0


	//   ....[12]....
        /*00e8*/ 	.word	0x00000700


	//   ....[13]....
        /*00ec*/ 	.word	0x00000720


	//   ....[14]....
        /*00f0*/ 	.word	0x00000740


	//   ....[15]....
        /*00f4*/ 	.word	0x00000760


	//   ....[16]....
        /*00f8*/ 	.word	0x00000780


	//   ....[17]....
        /*00fc*/ 	.word	0x000007a0


	//   ....[18]....
        /*0100*/ 	.word	0x000007c0


	//   ....[19]....
        /*0104*/ 	.word	0x000007e0


	//----- nvinfo : EIATTR_EXIT_INSTR_OFFSETS
	.align		4
.L_23:
        /*0108*/ 	.byte	0x04, 0x1c
        /*010a*/ 	.short	(.L_25 - .L_24)


	//   ....[0]....
.L_24:
        /*010c*/ 	.word	0x000009a0


	//   ....[1]....
        /*0110*/ 	.word	0x000009c0


	//----- nvinfo : EIATTR_MAX_THREADS
	.align		4
.L_25:
        /*0114*/ 	.byte	0x04, 0x05
        /*0116*/ 	.short	(.L_27 - .L_26)
.L_26:
        /*0118*/ 	.word	0x00000080
        /*011c*/ 	.word	0x00000001
        /*0120*/ 	.word	0x00000001
.L_27:


//--------------------- .nv.rel.action            --------------------------
	.section	.nv.rel.action,"",@"SHT_CUDA_RELOCINFO"
	.align	8
	.sectionentsize	8
        /*0000*/ 	.byte	0x73, 0x00, 0x00, 0x00, 0x00, 0x00, 0x00, 0x00, 0x00, 0x00, 0x00, 0x11, 0x25, 0x00, 0x05, 0x36


//--------------------- .nv.constant0.triton__0d1d2e3 --------------------------
	.section	.nv.constant0.triton__0d1d2e3,"a",@progbits
	.align	4
.nv.constant0.triton__0d1d2e3:
	.zero		376


//--------------------- .text.triton__0d1d2e3     --------------------------
	.section	.text.triton__0d1d2e3,"ax",@progbits
	.sectioninfo	@"SHI_REGISTERS=20"
	.align	128
        .global         triton__0d1d2e3
        .type           triton__0d1d2e3,@function
        .size           triton__0d1d2e3,(.L_x_1 - triton__0d1d2e3)
        .other          triton__0d1d2e3,@"STO_CUDA_ENTRY STV_DEFAULT"
triton__0d1d2e3:
.text.triton__0d1d2e3:
[----:B------:R-:W-:-:S02]  /*0000*/  IMAD.MOV.U32 R1, RZ, RZ, c[0x0][0x28] ;  /* 0x00000a00ff017624 */ /* 0x000fc400078e00ff */
[----:B------:R-:W0:Y:S01]  /*0010*/  S2R R2, SR_TID.X ;  /* 0x0000000000027919 */ /* 0x000e220000002100 */
[----:B------:R-:W1:Y:S01]  /*0020*/  S2UR UR4, SR_CTAID.X ;  /* 0x00000000000479c3 */ /* 0x000e620000002500 */
[----:B------:R-:W-:Y:S01]  /*0030*/  CS2R R10, SRZ ;  /* 0x00000000000a7805 */ /* 0x000fe2000001ff00 */
[----:B0-----:R-:W-:Y:S01]  /*0040*/  SHF.R.U32.HI R0, RZ, 0x5, R2 ;  /* 0x00000005ff007819 */ /* 0x001fe20000011602 */
[----:B------:R-:W-:Y:S01]  /*0050*/  IMAD.SHL.U32 R2, R2, 0x2, RZ ;  /* 0x0000000202027824 */ /* 0x000fe200078e00ff */
[----:B-1----:R-:W-:Y:S02]  /*0060*/  USHF.L.U32 UR4, UR4, 0x3, URZ ;  /* 0x0000000304047899 */ /* 0x002fe4000800063f */
[----:B------:R-:W-:Y:S02]  /*0070*/  SGXT.U32 R0, R0, 0x2 ;  /* 0x000000020000781a */ /* 0x000fe40000000000 */
[----:B------:R-:W-:Y:S02]  /*0080*/  LOP3.LUT R2, R2, 0x3e, RZ, 0xc0, !PT ;  /* 0x0000003e02027812 */ /* 0x000fe400078ec0ff */
[----:B------:R-:W-:Y:S01]  /*0090*/  LOP3.LUT R5, R0, UR4, RZ, 0xfc, !PT ;  /* 0x0000000400057c12 */ /* 0x000fe2000f8efcff */
[----:B------:R-:W-:Y:S01]  /*00a0*/  IMAD.MOV.U32 R0, RZ, RZ, 0x4 ;  /* 0x00000004ff007424 */ /* 0x000fe200078e00ff */
[----:B------:R-:W-:Y:S01]  /*00b0*/  ISETP.GE.U32.AND P0, PT, R2, 0x32, PT ;  /* 0x000000320200780c */ /* 0x000fe20003f06070 */
[----:B------:R-:W-:-:S02]  /*00c0*/  ULDC.64 UR4, c[0x0][0x118] ;  /* 0x0000460000047ab9 */ /* 0x000fc40000000a00 */
[C---:B------:R-:W-:Y:S01]  /*00d0*/  IMAD R3, R5.reuse, 0x32, R2 ;  /* 0x0000003205037824 */ /* 0x040fe200078e0202 */
[----:B------:R-:W-:-:S03]  /*00e0*/  ISETP.LT.AND P1, PT, R5, c[0x0][0x170], !P0 ;  /* 0x00005c0005007a0c */ /* 0x000fc60004721270 */
[----:B------:R-:W-:Y:S01]  /*00f0*/  IMAD.WIDE R6, R3, R0, c[0x0][0x160] ;  /* 0x0000580003067625 */ /* 0x000fe200078e0200 */
[----:B------:R-:W-:-:S09]  /*0100*/  LOP3.LUT R5, R5, 0x4, RZ, 0xfc, !PT ;  /* 0x0000000405057812 */ /* 0x000fd200078efcff */
[----:B------:R-:W2:Y:S01]  /*0110*/  @P1 LDG.E.64 R10, [R6.64] ;  /* 0x00000004060a1981 */ /* 0x000ea2000c1e1b00 */
[----:B------:R-:W-:Y:S01]  /*0120*/  ISETP.LT.AND P0, PT, R5, c[0x0][0x170], !P0 ;  /* 0x00005c0005007a0c */ /* 0x000fe20004701270 */
[----:B------:R-:W-:Y:S01]  /*0130*/  CS2R R12, SRZ ;  /* 0x00000000000c7805 */ /* 0x000fe2000001ff00 */
[----:B------:R-:W-:-:S05]  /*0140*/  IADD3 R5, R3, 0xc8, RZ ;  /* 0x000000c803057810 */ /* 0x000fca0007ffe0ff */
[----:B------:R-:W-:-:S06]  /*0150*/  IMAD.WIDE R8, R5, R0, c[0x0][0x160] ;  /* 0x0000580005087625 */ /* 0x000fcc00078e0200 */
[----:B------:R-:W3:Y:S01]  /*0160*/  @P0 LDG.E.64 R12, [R8.64] ;  /* 0x00000004080c0981 */ /* 0x000ee2000c1e1b00 */
[----:B--2---:R-:W-:Y:S02]  /*0170*/  SEL R4, R11, RZ, P1 ;  /* 0x000000ff0b047207 */ /* 0x004fe40000800000 */
[----:B------:R-:W-:-:S03]  /*0180*/  SEL R2, R10, RZ, P1 ;  /* 0x000000ff0a027207 */ /* 0x000fc60000800000 */
[----:B------:R-:W-:Y:S02]  /*0190*/  FMUL R4, R4, 0.25 ;  /* 0x3e80000004047820 */ /* 0x000fe40000400000 */
[----:B------:R-:W-:-:S03]  /*01a0*/  FMUL R2, R2, 0.25 ;  /* 0x3e80000002027820 */ /* 0x000fc60000400000 */
[----:B------:R-:W-:Y:S02]  /*01b0*/  FSEL R6, R4, -INF , P1 ;  /* 0xff80000004067808 */ /* 0x000fe40000800000 */
[----:B------:R-:W-:Y:S02]  /*01c0*/  FSEL R7, R2, -INF , P1 ;  /* 0xff80000002077808 */ /* 0x000fe40000800000 */
[----:B---3--:R-:W-:Y:S02]  /*01d0*/  SEL R12, R12, RZ, P0 ;  /* 0x000000ff0c0c7207 */ /* 0x008fe40000000000 */
[C---:B------:R-:W-:Y:S02]  /*01e0*/  FSETP.GT.AND P2, PT, R7.reuse, R6, PT ;  /* 0x000000060700720b */ /* 0x040fe40003f44000 */
[----:B------:R-:W-:Y:S01]  /*01f0*/  FSETP.NAN.AND P3, PT, R7, R7, PT ;  /* 0x000000070700720b */ /* 0x000fe20003f68000 */
[----:B------:R-:W-:Y:S01]  /*0200*/  FMUL R12, R12, 0.25 ;  /* 0x3e8000000c0c7820 */ /* 0x000fe20000400000 */
[----:B------:R-:W-:-:S05]  /*0210*/  SEL R13, R13, RZ, P0 ;  /* 0x000000ff0d0d7207 */ /* 0x000fca0000000000 */
[----:B------:R-:W-:-:S04]  /*0220*/  FMUL R13, R13, 0.25 ;  /* 0x3e8000000d0d7820 */ /* 0x000fc80000400000 */
[----:B------:R-:W-:Y:S02]  /*0230*/  @!P2 FSEL R7, R7, R6, P3 ;  /* 0x000000060707a208 */ /* 0x000fe40001800000 */
[----:B------:R-:W-:Y:S02]  /*0240*/  FSEL R6, R12, -INF , P0 ;  /* 0xff8000000c067808 */ /* 0x000fe40000000000 */
[----:B------:R-:W-:Y:S01]  /*0250*/  FSEL R9, R13, -INF , P0 ;  /* 0xff8000000d097808 */ /* 0x000fe20000000000 */
[----:B------:R-:W0:Y:S01]  /*0260*/  SHFL.BFLY PT, R8, R7, 0x10, 0x1f ;  /* 0x0e001f0007087f89 */ /* 0x000e2200000e0000 */
[C---:B------:R-:W-:Y:S02]  /*0270*/  FSETP.NAN.AND P3, PT, R6.reuse, R6, PT ;  /* 0x000000060600720b */ /* 0x040fe40003f68000 */
[----:B------:R-:W-:-:S11]  /*0280*/  FSETP.GT.AND P2, PT, R6, R9, PT ;  /* 0x000000090600720b */ /* 0x000fd60003f44000 */
[----:B------:R-:W-:Y:S02]  /*0290*/  @!P3 FSEL R6, R6, R9, P2 ;  /* 0x000000090606b208 */ /* 0x000fe40001000000 */
[----:B------:R-:W-:-:S03]  /*02a0*/  FSETP.NAN.AND P3, PT, R7, R7, PT ;  /* 0x000000070700720b */ /* 0x000fc60003f68000 */
[----:B------:R-:W1:Y:S01]  /*02b0*/  SHFL.BFLY PT, R9, R6, 0x10, 0x1f ;  /* 0x0e001f0006097f89 */ /* 0x000e6200000e0000 */
[----:B0-----:R-:W-:-:S13]  /*02c0*/  FSETP.GT.AND P2, PT, R7, R8, PT ;  /* 0x000000080700720b */ /* 0x001fda0003f44000 */
[----:B------:R-:W-:Y:S02]  /*02d0*/  @!P2 FSEL R7, R7, R8, P3 ;  /* 0x000000080707a208 */ /* 0x000fe40001800000 */
[----:B------:R-:W-:-:S03]  /*02e0*/  FSETP.NAN.AND P3, PT, R6, R6, PT ;  /* 0x000000060600720b */ /* 0x000fc60003f68000 */
[----:B------:R-:W0:Y:S01]  /*02f0*/  SHFL.BFLY PT, R8, R7, 0x8, 0x1f ;  /* 0x0d001f0007087f89 */ /* 0x000e2200000e0000 */
[----:B-1----:R-:W-:-:S09]  /*0300*/  FSETP.GT.AND P2, PT, R6, R9, PT ;  /* 0x000000090600720b */ /* 0x002fd20003f44000 */
[----:B------:R-:W-:Y:S02]  /*0310*/  @!P3 FSEL R6, R6, R9, P2 ;  /* 0x000000090606b208 */ /* 0x000fe40001000000 */
[----:B------:R-:W-:-:S03]  /*0320*/  FSETP.NAN.AND P3, PT, R7, R7, PT ;  /* 0x000000070700720b */ /* 0x000fc60003f68000 */
[----:B------:R-:W1:Y:S01]  /*0330*/  SHFL.BFLY PT, R9, R6, 0x8, 0x1f ;  /* 0x0d001f0006097f89 */ /* 0x000e6200000e0000 */
[----:B0-----:R-:W-:-:S13]  /*0340*/  FSETP.GT.AND P2, PT, R7, R8, PT ;  /* 0x000000080700720b */ /* 0x001fda0003f44000 */
[----:B------:R-:W-:Y:S02]  /*0350*/  @!P2 FSEL R7, R7, R8, P3 ;  /* 0x000000080707a208 */ /* 0x000fe40001800000 */
[CC--:B-1----:R-:W-:Y:S02]  /*0360*/  FSETP.GT.AND P2, PT, R6.reuse, R9.reuse, PT ;  /* 0x000000090600720b */ /* 0x0c2fe40003f44000 */
[C---:B------:R-:W-:Y:S01]  /*0370*/  FSETP.NAN.AND P3, PT, R6.reuse, R6, PT ;  /* 0x000000060600720b */ /* 0x040fe20003f68000 */
[----:B------:R-:W0:Y:S10]  /*0380*/  SHFL.BFLY PT, R8, R7, 0x4, 0x1f ;  /* 0x0c801f0007087f89 */ /* 0x000e3400000e0000 */
[----:B------:R-:W-:-:S02]  /*0390*/  @!P2 FSEL R6, R6, R9, P3 ;  /* 0x000000090606a208 */ /* 0x000fc40001800000 */
        /* <DEDUP_REMOVED lines=20> */
[C---:B-1----:R-:W-:Y:S02]  /*04e0*/  FSETP.GT.AND P2, PT, R6.reuse, R9, PT ;  /* 0x000000090600720b */ /* 0x042fe40003f44000 */
[----:B------:R-:W-:Y:S01]  /*04f0*/  FSETP.NAN.AND P3, PT, R6, R6, PT ;  /* 0x000000060600720b */ /* 0x000fe20003f68000 */
[--C-:B------:R-:W-:Y:S01]  /*0500*/  FADD R2, R2, -R7.reuse ;  /* 0x8000000702027221 */ /* 0x100fe20000000000 */
[----:B------:R-:W-:-:S03]  /*0510*/  FADD R4, R4, -R7 ;  /* 0x8000000704047221 */ /* 0x000fc60000000000 */
[----:B------:R-:W-:-:S06]  /*0520*/  FMUL R8, R2, 1.4426950216293334961 ;  /* 0x3fb8aa3b02087820 */ /* 0x000fcc0000400000 */
[----:B------:R-:W-:Y:S01]  /*0530*/  @!P2 FSEL R6, R6, R9, P3 ;  /* 0x000000090606a208 */ /* 0x000fe20001800000 */
[----:B------:R-:W-:Y:S01]  /*0540*/  FMUL R9, R4, 1.4426950216293334961 ;  /* 0x3fb8aa3b04097820 */ /* 0x000fe20000400000 */
[----:B------:R-:W-:-:S03]  /*0550*/  FSETP.GEU.AND P2, PT, R8, -126, PT ;  /* 0xc2fc00000800780b */ /* 0x000fc60003f4e000 */
[--C-:B------:R-:W-:Y:S01]  /*0560*/  FADD R12, R12, -R6.reuse ;  /* 0x800000060c0c7221 */ /* 0x100fe20000000000 */
[----:B------:R-:W-:Y:S01]  /*0570*/  FADD R6, R13, -R6 ;  /* 0x800000060d067221 */ /* 0x000fe20000000000 */
[----:B------:R-:W-:Y:S02]  /*0580*/  FSETP.GEU.AND P3, PT, R9, -126, PT ;  /* 0xc2fc00000900780b */ /* 0x000fe40003f6e000 */
[----:B------:R-:W-:Y:S01]  /*0590*/  FMUL R12, R12, 1.4426950216293334961 ;  /* 0x3fb8aa3b0c0c7820 */ /* 0x000fe20000400000 */
[----:B------:R-:W-:-:S04]  /*05a0*/  FMUL R6, R6, 1.4426950216293334961 ;  /* 0x3fb8aa3b06067820 */ /* 0x000fc80000400000 */
[----:B------:R-:W-:Y:S01]  /*05b0*/  FSETP.GEU.AND P4, PT, R12, -126, PT ;  /* 0xc2fc00000c00780b */ /* 0x000fe20003f8e000 */
[----:B------:R-:W-:Y:S01]  /*05c0*/  @!P2 FMUL R8, R8, 0.5 ;  /* 0x3f0000000808a820 */ /* 0x000fe20000400000 */
[----:B------:R-:W-:-:S03]  /*05d0*/  FSETP.GEU.AND P5, PT, R6, -126, PT ;  /* 0xc2fc00000600780b */ /* 0x000fc60003fae000 */
[----:B------:R-:W0:Y:S01]  /*05e0*/  MUFU.EX2 R4, R8 ;  /* 0x0000000800047308 */ /* 0x000e220000000800 */
[----:B------:R-:W-:-:S07]  /*05f0*/  @!P3 FMUL R9, R9, 0.5 ;  /* 0x3f0000000909b820 */ /* 0x000fce0000400000 */
[----:B------:R-:W1:Y:S01]  /*0600*/  MUFU.EX2 R11, R9 ;  /* 0x00000009000b7308 */ /* 0x000e620000000800 */
[----:B------:R-:W-:Y:S01]  /*0610*/  @!P4 FMUL R12, R12, 0.5 ;  /* 0x3f0000000c0cc820 */ /* 0x000fe20000400000 */
[----:B------:R-:W-:-:S06]  /*0620*/  @!P5 FMUL R6, R6, 0.5 ;  /* 0x3f0000000606d820 */ /* 0x000fcc0000400000 */
[----:B------:R-:W2:Y:S01]  /*0630*/  MUFU.EX2 R2, R12 ;  /* 0x0000000c00027308 */ /* 0x000ea20000000800 */
[----:B0-----:R-:W-:-:S07]  /*0640*/  @!P2 FMUL R4, R4, R4 ;  /* 0x000000040404a220 */ /* 0x001fce0000400000 */
[----:B------:R-:W0:Y:S01]  /*0650*/  MUFU.EX2 R7, R6 ;  /* 0x0000000600077308 */ /* 0x000e220000000800 */
[----:B-1----:R-:W-:-:S04]  /*0660*/  @!P3 FMUL R11, R11, R11 ;  /* 0x0000000b0b0bb220 */ /* 0x002fc80000400000 */
[----:B------:R-:W-:Y:S01]  /*0670*/  FADD R10, R4, R11 ;  /* 0x0000000b040a7221 */ /* 0x000fe20000000000 */
[----:B--2---:R-:W-:-:S04]  /*0680*/  @!P4 FMUL R2, R2, R2 ;  /* 0x000000020202c220 */ /* 0x004fc80000400000 */
[----:B------:R-:W-:-:S05]  /*0690*/  FSEL R10, R10, RZ, P1 ;  /* 0x000000ff0a0a7208 */ /* 0x000fca0000800000 */
[----:B------:R-:W1:Y:S01]  /*06a0*/  SHFL.BFLY PT, R9, R10, 0x10, 0x1f ;  /* 0x0e001f000a097f89 */ /* 0x000e6200000e0000 */
[----:B0-----:R-:W-:-:S04]  /*06b0*/  @!P5 FMUL R7, R7, R7 ;  /* 0x000000070707d220 */ /* 0x001fc80000400000 */
[----:B------:R-:W-:-:S05]  /*06c0*/  FADD R8, R2, R7 ;  /* 0x0000000702087221 */ /* 0x000fca0000000000 */
[----:B------:R-:W-:-:S05]  /*06d0*/  FSEL R8, R8, RZ, P0 ;  /* 0x000000ff08087208 */ /* 0x000fca0000000000 */
[----:B------:R-:W0:Y:S01]  /*06e0*/  SHFL.BFLY PT, R13, R8, 0x10, 0x1f ;  /* 0x0e001f00080d7f89 */ /* 0x000e2200000e0000 */
[----:B-1----:R-:W-:-:S05]  /*06f0*/  FADD R9, R10, R9 ;  /* 0x000000090a097221 */ /* 0x002fca0000000000 */
[----:B------:R-:W1:Y:S01]  /*0700*/  SHFL.BFLY PT, R6, R9, 0x8, 0x1f ;  /* 0x0d001f0009067f89 */ /* 0x000e6200000e0000 */
[----:B0-----:R-:W-:-:S05]  /*0710*/  FADD R12, R8, R13 ;  /* 0x0000000d080c7221 */ /* 0x001fca0000000000 */
        /* <DEDUP_REMOVED lines=14> */
[C---:B------:R-:W-:Y:S02]  /*0800*/  FSETP.GT.AND P2, PT, |R9|.reuse, 8.50705917302346158658e+37, PT ;  /* 0x7e8000000900780b */ /* 0x040fe40003f44200 */
[----:B------:R-:W-:Y:S01]  /*0810*/  FSETP.GEU.AND P4, PT, |R9|, 1.175494350822287508e-38, PT ;  /* 0x008000000900780b */ /* 0x000fe20003f8e200 */
[----:B0-----:R-:W-:-:S10]  /*0820*/  FADD R6, R17, R8 ;  /* 0x0000000811067221 */ /* 0x001fd40000000000 */
[----:B------:R-:W-:Y:S01]  /*0830*/  @P2 FMUL R9, R9, 0.25 ;  /* 0x3e80000009092820 */ /* 0x000fe20000400000 */
[----:B------:R-:W-:Y:S01]  /*0840*/  @P2 FMUL R4, R4, 0.25 ;  /* 0x3e80000004042820 */ /* 0x000fe20000400000 */
[C---:B------:R-:W-:Y:S01]  /*0850*/  FSETP.GT.AND P3, PT, |R6|.reuse, 8.50705917302346158658e+37, PT ;  /* 0x7e8000000600780b */ /* 0x040fe20003f64200 */
[----:B------:R-:W-:Y:S01]  /*0860*/  @P2 FMUL R11, R11, 0.25 ;  /* 0x3e8000000b0b2820 */ /* 0x000fe20000400000 */
[----:B------:R-:W-:Y:S01]  /*0870*/  FSETP.GEU.AND P5, PT, |R6|, 1.175494350822287508e-38, PT ;  /* 0x008000000600780b */ /* 0x000fe20003fae200 */
[----:B------:R-:W-:Y:S01]  /*0880*/  @!P4 FMUL R9, R9, 16777216 ;  /* 0x4b8000000909c820 */ /* 0x000fe20000400000 */
[----:B------:R-:W-:Y:S01]  /*0890*/  @!P4 FMUL R4, R4, 16777216 ;  /* 0x4b8000000404c820 */ /* 0x000fe20000400000 */
[----:B------:R-:W-:-:S04]  /*08a0*/  @!P4 FMUL R11, R11, 16777216 ;  /* 0x4b8000000b0bc820 */ /* 0x000fc80000400000 */
[----:B------:R-:W0:Y:S04]  /*08b0*/  MUFU.RCP R9, R9 ;  /* 0x0000000900097308 */ /* 0x000e280000001000 */
[----:B------:R-:W-:Y:S01]  /*08c0*/  @P3 FMUL R6, R6, 0.25 ;  /* 0x3e80000006063820 */ /* 0x000fe20000400000 */
[----:B------:R-:W-:Y:S01]  /*08d0*/  @P3 FMUL R2, R2, 0.25 ;  /* 0x3e80000002023820 */ /* 0x000fe20000400000 */
[----:B------:R-:W-:Y:S02]  /*08e0*/  @P3 FMUL R7, R7, 0.25 ;  /* 0x3e80000007073820 */ /* 0x000fe40000400000 */
[----:B------:R-:W-:Y:S01]  /*08f0*/  @!P5 FMUL R6, R6, 16777216 ;  /* 0x4b8000000606d820 */ /* 0x000fe20000400000 */
[----:B------:R-:W-:Y:S01]  /*0900*/  @!P5 FMUL R2, R2, 16777216 ;  /* 0x4b8000000202d820 */ /* 0x000fe20000400000 */
[----:B------:R-:W-:-:S04]  /*0910*/  @!P5 FMUL R7, R7, 16777216 ;  /* 0x4b8000000707d820 */ /* 0x000fc80000400000 */
[----:B------:R-:W1:Y:S01]  /*0920*/  MUFU.RCP R6, R6 ;  /* 0x0000000600067308 */ /* 0x000e620000001000 */
[C---:B0-----:R-:W-:Y:S01]  /*0930*/  FMUL R10, R9.reuse, R4 ;  /* 0x00000004090a7220 */ /* 0x041fe20000400000 */
[----:B------:R-:W-:Y:S01]  /*0940*/  FMUL R11, R9, R11 ;  /* 0x0000000b090b7220 */ /* 0x000fe20000400000 */
[----:B------:R-:W-:-:S05]  /*0950*/  IMAD.WIDE R8, R3, R0, c[0x0][0x168] ;  /* 0x00005a0003087625 */ /* 0x000fca00078e0200 */
[----:B------:R0:W-:Y:S01]  /*0960*/  @P1 STG.E.64 [R8.64], R10 ;  /* 0x0000000a08001986 */ /* 0x0001e2000c101b04 */
[C---:B-1----:R-:W-:Y:S01]  /*0970*/  FMUL R12, R6.reuse, R2 ;  /* 0x00000002060c7220 */ /* 0x042fe20000400000 */
[----:B------:R-:W-:Y:S01]  /*0980*/  FMUL R13, R6, R7 ;  /* 0x00000007060d7220 */ /* 0x000fe20000400000 */
[----:B------:R-:W-:Y:S01]  /*0990*/  IMAD.WIDE R2, R5, R0, c[0x0][0x168] ;  /* 0x00005a0005027625 */ /* 0x000fe200078e0200 */
[----:B------:R-:W-:Y:S06]  /*09a0*/  @!P0 EXIT ;  /* 0x000000000000894d */ /* 0x000fec0003800000 */
[----:B------:R-:W-:Y:S01]  /*09b0*/  STG.E.64 [R2.64], R12 ;  /* 0x0000000c02007986 */ /* 0x000fe2000c101b04 */
[----:B------:R-:W-:Y:S05]  /*09c0*/  EXIT ;  /* 0x000000000000794d */ /* 0x000fea0003800000 */
.L_x_0:
[----:B------:R-:W-:-:S00]  /*09d0*/  BRA `(.L_x_0) ;  /* 0xfffffff000007947 */ /* 0x000fc0000383ffff */
[----:B------:R-:W-:-:S00]  /*09e0*/  NOP ;  /* 0x0000000000007918 */ /* 0x000fc00000000000 */
        /* <DEDUP_REMOVED lines=9> */
.L_x_1:
